	.headerflags	@"EF_CUDA_TEXMODE_UNIFIED EF_CUDA_64BIT_ADDRESS EF_CUDA_ACCELERATORS EF_CUDA_SM90 EF_CUDA_VIRTUAL_SM(EF_CUDA_SM90)"
	.elftype	@"ET_EXEC"


//--------------------- .nv.info                  --------------------------
	.section	.nv.info,"",@"SHT_CUDA_INFO"
	.align	4


	//----- nvinfo : EIATTR_REGCOUNT
	.align		4
        /*0000*/ 	.byte	0x04, 0x2f
        /*0002*/ 	.short	(.L_2 - .L_1)
	.align		4
.L_1:
        /*0004*/ 	.word	index@(triton_poi_fused_elu_10)
        /*0008*/ 	.word	0x0000001f


	//----- nvinfo : EIATTR_MIN_STACK_SIZE
	.align		4
.L_2:
        /*000c*/ 	.byte	0x04, 0x12
        /*000e*/ 	.short	(.L_4 - .L_3)
	.align		4
.L_3:
        /*0010*/ 	.word	index@(triton_poi_fused_elu_10)
        /*0014*/ 	.word	0x00000000


	//----- nvinfo : EIATTR_FRAME_SIZE
	.align		4
.L_4:
        /*0018*/ 	.byte	0x04, 0x11
        /*001a*/ 	.short	(.L_6 - .L_5)
	.align		4
.L_5:
        /*001c*/ 	.word	index@(triton_poi_fused_elu_10)
        /*0020*/ 	.word	0x00000000


	//----- nvinfo : EIATTR_MIN_STACK_SIZE
	.align		4
.L_6:
        /*0024*/ 	.byte	0x04, 0x12
        /*0026*/ 	.short	(.L_8 - .L_7)
	.align		4
.L_7:
        /*0028*/ 	.word	index@(triton_poi_fused_elu_10)
        /*002c*/ 	.word	0x00000000
.L_8:


//--------------------- .nv.info.triton_poi_fused_elu_10 --------------------------
	.section	.nv.info.triton_poi_fused_elu_10,"",@"SHT_CUDA_INFO"
	.sectionflags	@""
	.align	4


	//----- nvinfo : EIATTR_CUDA_API_VERSION
	.align		4
        /*0000*/ 	.byte	0x04, 0x37
        /*0002*/ 	.short	(.L_10 - .L_9)
.L_9:
        /*0004*/ 	.word	0x0000007c


	//----- nvinfo : EIATTR_KPARAM_INFO
	.align		4
.L_10:
        /*0008*/ 	.byte	0x04, 0x17
        /*000a*/ 	.short	(.L_12 - .L_11)
.L_11:
        /*000c*/ 	.word	0x00000000
        /*0010*/ 	.short	0x0003
        /*0012*/ 	.short	0x0014
        /*0014*/ 	.byte	0x00, 0xf0, 0x11, 0x00


	//----- nvinfo : EIATTR_KPARAM_INFO
	.align		4
.L_12:
        /*0018*/ 	.byte	0x04, 0x17
        /*001a*/ 	.short	(.L_14 - .L_13)
.L_13:
        /*001c*/ 	.word	0x00000000
        /*0020*/ 	.short	0x0002
        /*0022*/ 	.short	0x0010
        /*0024*/ 	.byte	0x00, 0xf0, 0x11, 0x00


	//----- nvinfo : EIATTR_KPARAM_INFO
	.align		4
.L_14:
        /*0028*/ 	.byte	0x04, 0x17
        /*002a*/ 	.short	(.L_16 - .L_15)
.L_15:
        /*002c*/ 	.word	0x00000000
        /*0030*/ 	.short	0x0001
        /*0032*/ 	.short	0x0008
        /*0034*/ 	.byte	0x00, 0xf4, 0x21, 0x00


	//----- nvinfo : EIATTR_KPARAM_INFO
	.align		4
.L_16:
        /*0038*/ 	.byte	0x04, 0x17
        /*003a*/ 	.short	(.L_18 - .L_17)
.L_17:
        /*003c*/ 	.word	0x00000000
        /*0040*/ 	.short	0x0000
        /*0042*/ 	.short	0x0000
        /*0044*/ 	.byte	0x00, 0xf4, 0x21, 0x00


	//----- nvinfo : EIATTR_SPARSE_MMA_MASK
	.align		4
.L_18:
        /*0048*/ 	.byte	0x03, 0x50
        /*004a*/ 	.short	0x0000


	//----- nvinfo : EIATTR_MAXREG_COUNT
	.align		4
        /*004c*/ 	.byte	0x03, 0x1b
        /*004e*/ 	.short	0x00ff


	//----- nvinfo : EIATTR_EXIT_INSTR_OFFSETS
	.align		4
        /*0050*/ 	.byte	0x04, 0x1c
        /*0052*/ 	.short	(.L_20 - .L_19)


	//   ....[0]....
.L_19:
        /*0054*/ 	.word	0x000012a0


	//   ....[1]....
        /*0058*/ 	.word	0x00001300


	//----- nvinfo : EIATTR_REQNTID
	.align		4
.L_20:
        /*005c*/ 	.byte	0x04, 0x10
        /*005e*/ 	.short	(.L_22 - .L_21)
.L_21:
        /*0060*/ 	.word	0x00000080
        /*0064*/ 	.word	0x00000001
        /*0068*/ 	.word	0x00000001


	//----- nvinfo : EIATTR_CBANK_PARAM_SIZE
	.align		4
.L_22:
        /*006c*/ 	.byte	0x03, 0x19
        /*006e*/ 	.short	0x0018


	//----- nvinfo : EIATTR_PARAM_CBANK
	.align		4
        /*0070*/ 	.byte	0x04, 0x0a
        /*0072*/ 	.short	(.L_24 - .L_23)
	.align		4
.L_23:
        /*0074*/ 	.word	index@(.nv.constant0.triton_poi_fused_elu_10)
        /*0078*/ 	.short	0x0210
        /*007a*/ 	.short	0x0018


	//----- nvinfo : EIATTR_SW_WAR
	.align		4
.L_24:
        /*007c*/ 	.byte	0x04, 0x36
        /*007e*/ 	.short	(.L_26 - .L_25)
.L_25:
        /*0080*/ 	.word	0x00000008
.L_26:


//--------------------- .nv.callgraph             --------------------------
	.section	.nv.callgraph,"",@"SHT_CUDA_CALLGRAPH"
	.align	4
	.sectionentsize	8
	.align		4
        /*0000*/ 	.word	0x00000000
	.align		4
        /*0004*/ 	.word	0xffffffff
	.align		4
        /*0008*/ 	.word	0x00000000
	.align		4
        /*000c*/ 	.word	0xfffffffe
	.align		4
        /*0010*/ 	.word	0x00000000
	.align		4
        /*0014*/ 	.word	0xfffffffd
	.align		4
        /*0018*/ 	.word	0x00000000
	.align		4
        /*001c*/ 	.word	0xfffffffc


//--------------------- .nv.constant4             --------------------------
	.section	.nv.constant4,"a",@progbits
	.align	8
	.align		8
.nv.constant4:
        /*0000*/ 	.dword	_$_str


//--------------------- .text.triton_poi_fused_elu_10 --------------------------
	.section	.text.triton_poi_fused_elu_10,"ax",@progbits
	.sectionflags	@"SHF_BARRIERS=1"
	.align	128
        .global         triton_poi_fused_elu_10
        .type           triton_poi_fused_elu_10,@function
        .size           triton_poi_fused_elu_10,(.L_x_1 - triton_poi_fused_elu_10)
        .other          triton_poi_fused_elu_10,@"STO_CUDA_ENTRY STV_DEFAULT"
triton_poi_fused_elu_10:
.text.triton_poi_fused_elu_10:
[----:B------:R-:W0:Y:S02]  /*0000*/  LDC R1, c[0x0][0x28] ;  /* 0x00000a00ff017b82 */ /* 0x000e240000000800 */
[----:B------:R-:W1:Y:S01]  /*0010*/  S2R R17, SR_TID.X ;  /* 0x0000000000117919 */ /* 0x000e620000002100 */
[----:B------:R-:W2:Y:S01]  /*0020*/  LDC.64 R4, c[0x0][0x210] ;  /* 0x00008400ff047b82 */ /* 0x000ea20000000a00 */
[----:B------:R-:W-:Y:S02]  /*0030*/  CS2R R8, SRZ ;  /* 0x0000000000087805 */ /* 0x000fe4000001ff00 */
[----:B------:R-:W-:Y:S01]  /*0040*/  CS2R R10, SRZ ;  /* 0x00000000000a7805 */ /* 0x000fe2000001ff00 */
[----:B------:R-:W3:Y:S01]  /*0050*/  S2R R2, SR_CTAID.Y ;  /* 0x0000000000027919 */ /* 0x000ee20000002600 */
[----:B------:R-:W-:Y:S01]  /*0060*/  ULDC.64 UR6, c[0x0][0x208] ;  /* 0x0000820000067ab9 */ /* 0x000fe20000000a00 */
[----:B------:R-:W4:Y:S01]  /*0070*/  S2R R0, SR_CTAID.X ;  /* 0x0000000000007919 */ /* 0x000f220000002500 */
[----:B-1----:R-:W-:Y:S01]  /*0080*/  SHF.R.U32.HI R3, RZ, 0x3, R17 ;  /* 0x00000003ff037819 */ /* 0x002fe20000011611 */
[----:B------:R-:W-:Y:S02]  /*0090*/  IMAD.SHL.U32 R7, R17, 0x4, RZ ;  /* 0x0000000411077824 */ /* 0x000fe400078e00ff */
[----:B---3--:R-:W-:Y:S01]  /*00a0*/  IMAD.SHL.U32 R2, R2, 0x20, RZ ;  /* 0x0000002002027824 */ /* 0x008fe200078e00ff */
[----:B------:R-:W-:Y:S01]  /*00b0*/  SGXT.U32 R3, R3, 0x4 ;  /* 0x000000040303781a */ /* 0x000fe20000000000 */
[----:B----4-:R-:W-:-:S03]  /*00c0*/  IMAD.SHL.U32 R0, R0, 0x20, RZ ;  /* 0x0000002000007824 */ /* 0x010fc600078e00ff */
[----:B------:R-:W-:Y:S02]  /*00d0*/  LOP3.LUT R6, R2, R3, RZ, 0xfc, !PT ;  /* 0x0000000302067212 */ /* 0x000fe400078efcff */
[----:B------:R-:W-:Y:S02]  /*00e0*/  LOP3.LUT R7, R0, 0x1c, R7, 0xf8, !PT ;  /* 0x0000001c00077812 */ /* 0x000fe400078ef807 */
[C---:B------:R-:W-:Y:S02]  /*00f0*/  ISETP.GE.AND P0, PT, R6.reuse, 0x100, PT ;  /* 0x000001000600780c */ /* 0x040fe40003f06270 */
[----:B------:R-:W-:-:S05]  /*0100*/  LEA R13, R6, R7, 0xc ;  /* 0x00000007060d7211 */ /* 0x000fca00078e60ff */
[----:B--2---:R-:W-:-:S06]  /*0110*/  IMAD.WIDE R12, R13, 0x4, R4 ;  /* 0x000000040d0c7825 */ /* 0x004fcc00078e0204 */
[----:B------:R-:W2:Y:S01]  /*0120*/  @!P0 LDG.E.EL.128 R8, desc[UR6][R12.64] ;  /* 0x000000060c088981 */ /* 0x000ea2000c2e1d00 */
[----:B------:R-:W-:-:S04]  /*0130*/  LOP3.LUT R3, R2, 0x10, R3, 0xfe, !PT ;  /* 0x0000001002037812 */ /* 0x000fc800078efe03 */
[C---:B------:R-:W-:Y:S01]  /*0140*/  ISETP.GE.AND P0, PT, R3.reuse, 0x100, PT ;  /* 0x000001000300780c */ /* 0x040fe20003f06270 */
[----:B------:R-:W-:Y:S01]  /*0150*/  IMAD R15, R3, 0x1000, R7 ;  /* 0x00001000030f7824 */ /* 0x000fe200078e0207 */
[----:B------:R-:W-:-:S03]  /*0160*/  CS2R R6, SRZ ;  /* 0x0000000000067805 */ /* 0x000fc6000001ff00 */
[----:B------:R-:W-:Y:S01]  /*0170*/  IMAD.WIDE R14, R15, 0x4, R4 ;  /* 0x000000040f0e7825 */ /* 0x000fe200078e0204 */
[----:B------:R-:W-:-:S07]  /*0180*/  CS2R R4, SRZ ;  /* 0x0000000000047805 */ /* 0x000fce000001ff00 */
[----:B------:R1:W3:Y:S01]  /*0190*/  @!P0 LDG.E.EL.128 R4, desc[UR6][R14.64] ;  /* 0x000000060e048981 */ /* 0x0002e2000c2e1d00 */
[----:B------:R-:W-:Y:S01]  /*01a0*/  IMAD.MOV.U32 R16, RZ, RZ, 0x3ab5ebe6 ;  /* 0x3ab5ebe6ff107424 */ /* 0x000fe200078e00ff */
[----:B------:R-:W4:Y:S01]  /*01b0*/  S2UR UR5, SR_CgaCtaId ;  /* 0x00000000000579c3 */ /* 0x000f220000008800 */
[----:B------:R-:W-:Y:S02]  /*01c0*/  UMOV UR4, 0x400 ;  /* 0x0000040000047882 */ /* 0x000fe40000000000 */
[----:B----4-:R-:W-:Y:S01]  /*01d0*/  UPRMT UR4, UR5, 0x654, UR4 ;  /* 0x0000065405047896 */ /* 0x010fe20008000004 */
[C---:B--2---:R-:W-:Y:S01]  /*01e0*/  FMUL R18, R9.reuse, 1.4426950216293334961 ;  /* 0x3fb8aa3b09127820 */ /* 0x044fe20000400000 */
[C---:B------:R-:W-:Y:S01]  /*01f0*/  FMUL R3, R8.reuse, 1.4426950216293334961 ;  /* 0x3fb8aa3b08037820 */ /* 0x040fe20000400000 */
[----:B------:R-:W-:Y:S01]  /*0200*/  FADD.FTZ R13, |R9|, -RZ ;  /* 0x800000ff090d7221 */ /* 0x000fe20000010200 */
[----:B------:R-:W-:Y:S01]  /*0210*/  FADD.FTZ R12, |R8|, -RZ ;  /* 0x800000ff080c7221 */ /* 0x000fe20000010200 */
[----:B------:R-:W-:-:S02]  /*0220*/  FMUL R21, R10, 1.4426950216293334961 ;  /* 0x3fb8aa3b0a157820 */ /* 0x000fc40000400000 */
[----:B------:R-:W2:Y:S01]  /*0230*/  FRND R18, R18 ;  /* 0x0000001200127307 */ /* 0x000ea20000201000 */
[----:B------:R-:W-:Y:S02]  /*0240*/  FSETP.GEU.AND P1, PT, R13, 0.40999999642372131348, PT ;  /* 0x3ed1eb850d00780b */ /* 0x000fe40003f2e000 */
[----:B------:R-:W-:-:S05]  /*0250*/  FSETP.GEU.AND P0, PT, R12, 0.40999999642372131348, PT ;  /* 0x3ed1eb850c00780b */ /* 0x000fca0003f0e000 */
[----:B------:R-:W4:Y:S01]  /*0260*/  FRND R3, R3 ;  /* 0x0000000300037307 */ /* 0x000f220000201000 */
[----:B--2---:R-:W-:-:S07]  /*0270*/  FSEL R22, R18, RZ, P1 ;  /* 0x000000ff12167208 */ /* 0x004fce0000800000 */
[----:B------:R-:W-:Y:S01]  /*0280*/  FRND R21, R21 ;  /* 0x0000001500157307 */ /* 0x000fe20000201000 */
[C---:B------:R-:W-:Y:S01]  /*0290*/  FSETP.NEU.AND P2, PT, R22.reuse, 128, PT ;  /* 0x430000001600780b */ /* 0x040fe20003f4d000 */
[----:B------:R-:W-:Y:S01]  /*02a0*/  FFMA.FTZ R13, -R22, 0.693145751953125, R9 ;  /* 0x3f317200160d7823 */ /* 0x000fe20000010109 */
[----:B----4-:R-:W-:-:S03]  /*02b0*/  FSEL R19, R3, RZ, P0 ;  /* 0x000000ff03137208 */ /* 0x010fc60000000000 */
[C---:B------:R-:W-:Y:S01]  /*02c0*/  FFMA.FTZ R13, -R22.reuse, 1.428606765330187045e-06, R13 ;  /* 0x35bfbe8e160d7823 */ /* 0x040fe2000001010d */
[C---:B------:R-:W-:Y:S02]  /*02d0*/  FSEL R18, R22.reuse, 127, P2 ;  /* 0x42fe000016127808 */ /* 0x040fe40001000000 */
[C---:B------:R-:W-:Y:S01]  /*02e0*/  FSETP.NEU.AND P4, PT, R19.reuse, 128, PT ;  /* 0x430000001300780b */ /* 0x040fe20003f8d000 */
[C---:B------:R-:W-:Y:S01]  /*02f0*/  FFMA.FTZ R12, -R19.reuse, 0.693145751953125, R8 ;  /* 0x3f317200130c7823 */ /* 0x040fe20000010108 */
[----:B------:R-:W-:Y:S02]  /*0300*/  FSEL R22, R22, 127, P2 ;  /* 0x42fe000016167808 */ /* 0x000fe40001000000 */
[C---:B------:R-:W-:Y:S01]  /*0310*/  FSEL R20, R19.reuse, 127, P4 ;  /* 0x42fe000013147808 */ /* 0x040fe20002000000 */
[----:B------:R-:W-:Y:S01]  /*0320*/  FFMA.FTZ R3, -R19, 1.428606765330187045e-06, R12 ;  /* 0x35bfbe8e13037823 */ /* 0x000fe2000001010c */
[-C--:B------:R-:W-:Y:S01]  /*0330*/  FFMA.FTZ R12, R13, R16.reuse, 0.0083824126049876213074 ;  /* 0x3c0956630d0c7423 */ /* 0x080fe20000010010 */
[----:B------:R-:W2:Y:S01]  /*0340*/  MUFU.EX2 R18, R18 ;  /* 0x0000001200127308 */ /* 0x000ea20000000800 */
[----:B------:R-:W-:Y:S01]  /*0350*/  FSEL R26, R19, 127, P4 ;  /* 0x42fe0000131a7808 */ /* 0x000fe20002000000 */
[----:B-1----:R-:W-:Y:S01]  /*0360*/  FFMA.FTZ R14, R3, R16, 0.0083824126049876213074 ;  /* 0x3c095663030e7423 */ /* 0x002fe20000010010 */
[----:B------:R-:W-:Y:S01]  /*0370*/  FFMA.FTZ R12, R13, R12, 0.041667830199003219604 ;  /* 0x3d2aabe30d0c7423 */ /* 0x000fe2000001000c */
[----:B------:R-:W-:-:S02]  /*0380*/  FSETP.GEU.AND P3, PT, R22, -25, PT ;  /* 0xc1c800001600780b */ /* 0x000fc40003f6e000 */
[----:B------:R-:W-:Y:S01]  /*0390*/  FFMA.FTZ R24, R3, R14, 0.041667830199003219604 ;  /* 0x3d2aabe303187423 */ /* 0x000fe2000001000e */
[----:B------:R-:W-:Y:S01]  /*03a0*/  FFMA.FTZ R14, R13, R12, 0.16666397452354431152 ;  /* 0x3e2aa9f60d0e7423 */ /* 0x000fe2000001000c */
[----:B------:R-:W1:Y:S01]  /*03b0*/  MUFU.EX2 R20, R20 ;  /* 0x0000001400147308 */ /* 0x000e620000000800 */
[----:B------:R-:W-:Y:S01]  /*03c0*/  FADD.FTZ R12, |R10|, -RZ ;  /* 0x800000ff0a0c7221 */ /* 0x000fe20000010200 */
[----:B------:R-:W-:Y:S01]  /*03d0*/  FFMA.FTZ R24, R3, R24, 0.16666397452354431152 ;  /* 0x3e2aa9f603187423 */ /* 0x000fe20000010018 */
[----:B------:R-:W-:Y:S01]  /*03e0*/  FFMA.FTZ R14, R13, R14, 0.49999994039535522461 ;  /* 0x3efffffe0d0e7423 */ /* 0x000fe2000001000e */
[----:B------:R-:W-:Y:S02]  /*03f0*/  FSETP.GT.AND P6, PT, R22, 128, PT ;  /* 0x430000001600780b */ /* 0x000fe40003fc4000 */
[----:B------:R-:W-:Y:S01]  /*0400*/  FFMA.FTZ R24, R3, R24, 0.49999994039535522461 ;  /* 0x3efffffe03187423 */ /* 0x000fe20000010018 */
[----:B------:R-:W-:Y:S01]  /*0410*/  FMUL R14, R13, R14 ;  /* 0x0000000e0d0e7220 */ /* 0x000fe20000400000 */
[----:B------:R-:W-:Y:S01]  /*0420*/  FSETP.GEU.AND P0, PT, R12, 0.40999999642372131348, PT ;  /* 0x3ed1eb850c00780b */ /* 0x000fe20003f0e000 */
[----:B--2---:R-:W-:Y:S01]  /*0430*/  FADD R15, R18, -1 ;  /* 0xbf800000120f7421 */ /* 0x004fe20000000000 */
[----:B------:R-:W-:Y:S01]  /*0440*/  SHF.L.U32 R12, R17, 0x7, RZ ;  /* 0x00000007110c7819 */ /* 0x000fe200000006ff */
[----:B------:R-:W-:Y:S01]  /*0450*/  FMUL R24, R3, R24 ;  /* 0x0000001803187220 */ /* 0x000fe20000400000 */
[----:B------:R-:W-:Y:S01]  /*0460*/  FFMA.FTZ R13, R13, R14, R13 ;  /* 0x0000000e0d0d7223 */ /* 0x000fe2000001000d */
[----:B------:R-:W-:-:S02]  /*0470*/  SHF.R.U32.HI R14, RZ, 0x3, R17 ;  /* 0x00000003ff0e7819 */ /* 0x000fc40000011611 */
[----:B------:R-:W-:Y:S01]  /*0480*/  LOP3.LUT R12, R12, 0x380, RZ, 0xc0, !PT ;  /* 0x000003800c0c7812 */ /* 0x000fe200078ec0ff */
[----:B------:R-:W-:Y:S01]  /*0490*/  FFMA.FTZ R23, R3, R24, R3 ;  /* 0x0000001803177223 */ /* 0x000fe20000010003 */
[----:B-1----:R-:W-:Y:S01]  /*04a0*/  FADD R25, R20, -1 ;  /* 0xbf80000014197421 */ /* 0x002fe20000000000 */
[----:B------:R-:W-:Y:S01]  /*04b0*/  SGXT.U32 R3, R14, 0x4 ;  /* 0x000000040e03781a */ /* 0x000fe20000000000 */
[----:B------:R-:W-:Y:S01]  /*04c0*/  FFMA.FTZ R18, R18, R13, R15 ;  /* 0x0000000d12127223 */ /* 0x000fe2000001000f */
[----:B------:R-:W-:Y:S01]  /*04d0*/  LOP3.LUT R15, R12, 0x20, RZ, 0xfc, !PT ;  /* 0x000000200c0f7812 */ /* 0x000fe200078efcff */
[----:B------:R-:W-:Y:S01]  /*04e0*/  FFMA.FTZ R20, R20, R23, R25 ;  /* 0x0000001714147223 */ /* 0x000fe20000010019 */
[C---:B------:R-:W-:Y:S01]  /*04f0*/  LOP3.LUT R23, R12.reuse, 0x40, RZ, 0xfc, !PT ;  /* 0x000000400c177812 */ /* 0x040fe200078efcff */
[----:B------:R-:W-:Y:S01]  /*0500*/  FADD.FTZ R24, |R11|, -RZ ;  /* 0x800000ff0b187221 */ /* 0x000fe20000010200 */
[----:B------:R-:W-:Y:S01]  /*0510*/  LOP3.LUT R14, R12, R3, RZ, 0xfc, !PT ;  /* 0x000000030c0e7212 */ /* 0x000fe200078efcff */
[----:B------:R-:W-:Y:S01]  /*0520*/  @!P2 FADD R18, R18, R18 ;  /* 0x000000121212a221 */ /* 0x000fe20000000000 */
[----:B------:R-:W-:Y:S01]  /*0530*/  LEA.HI R13, R12, UR4, RZ, 0x1f ;  /* 0x000000040c0d7c11 */ /* 0x000fe2000f8ff8ff */
[----:B------:R-:W-:Y:S01]  /*0540*/  @!P4 FADD R20, R20, R20 ;  /* 0x000000141414c221 */ /* 0x000fe20000000000 */
[----:B------:R-:W-:-:S02]  /*0550*/  LOP3.LUT R12, R12, 0x60, RZ, 0xfc, !PT ;  /* 0x000000600c0c7812 */ /* 0x000fc400078efcff */
[----:B------:R-:W-:Y:S01]  /*0560*/  LEA.HI R15, R15, UR4, RZ, 0x1f ;  /* 0x000000040f0f7c11 */ /* 0x000fe2000f8ff8ff */
[----:B------:R-:W-:Y:S01]  /*0570*/  IMAD R13, R14, 0x4, R13 ;  /* 0x000000040e0d7824 */ /* 0x000fe200078e020d */
[----:B------:R-:W-:Y:S01]  /*0580*/  LEA.HI R25, R23, UR4, RZ, 0x1f ;  /* 0x0000000417197c11 */ /* 0x000fe2000f8ff8ff */
[----:B------:R-:W-:Y:S01]  /*0590*/  FMUL R23, R11, 1.4426950216293334961 ;  /* 0x3fb8aa3b0b177820 */ /* 0x000fe20000400000 */
[----:B------:R-:W-:Y:S01]  /*05a0*/  LEA.HI R27, R12, UR4, RZ, 0x1f ;  /* 0x000000040c1b7c11 */ /* 0x000fe2000f8ff8ff */
[C---:B------:R-:W-:Y:S01]  /*05b0*/  IMAD R12, R14.reuse, 0x4, R15 ;  /* 0x000000040e0c7824 */ /* 0x040fe200078e020f */
[----:B------:R-:W-:Y:S02]  /*05c0*/  LEA R15, R14, R25, 0x2 ;  /* 0x000000190e0f7211 */ /* 0x000fe400078e10ff */
[----:B------:R-:W-:Y:S01]  /*05d0*/  FSEL R25, R21, RZ, P0 ;  /* 0x000000ff15197208 */ /* 0x000fe20000000000 */
[----:B------:R-:W1:Y:S01]  /*05e0*/  FRND R23, R23 ;  /* 0x0000001700177307 */ /* 0x000e620000201000 */
[----:B------:R-:W-:Y:S01]  /*05f0*/  FSETP.GEU.AND P0, PT, R24, 0.40999999642372131348, PT ;  /* 0x3ed1eb851800780b */ /* 0x000fe20003f0e000 */
[----:B------:R-:W-:Y:S01]  /*0600*/  IMAD R14, R14, 0x4, R27 ;  /* 0x000000040e0e7824 */ /* 0x000fe200078e021b */
[C---:B------:R-:W-:Y:S01]  /*0610*/  FSETP.NEU.AND P1, PT, R25.reuse, 128, PT ;  /* 0x430000001900780b */ /* 0x040fe20003f2d000 */
[----:B------:R-:W-:Y:S01]  /*0620*/  FFMA.FTZ R24, -R25, 0.693145751953125, R10 ;  /* 0x3f31720019187823 */ /* 0x000fe2000001010a */
[----:B------:R-:W-:-:S02]  /*0630*/  FSETP.GT.AND P5, PT, R26, 128, PT ;  /* 0x430000001a00780b */ /* 0x000fc40003fa4000 */
[C---:B------:R-:W-:Y:S01]  /*0640*/  FSEL R19, R25.reuse, 127, P1 ;  /* 0x42fe000019137808 */ /* 0x040fe20000800000 */
[----:B------:R-:W-:-:S04]  /*0650*/  FFMA.FTZ R21, -R25, 1.428606765330187045e-06, R24 ;  /* 0x35bfbe8e19157823 */ /* 0x000fc80000010118 */
[----:B------:R-:W-:Y:S01]  /*0660*/  FFMA.FTZ R24, R21, R16, 0.0083824126049876213074 ;  /* 0x3c09566315187423 */ /* 0x000fe20000010010 */
[----:B-1----:R-:W-:-:S03]  /*0670*/  FSEL R22, R23, RZ, P0 ;  /* 0x000000ff17167208 */ /* 0x002fc60000000000 */
[C---:B------:R-:W-:Y:S01]  /*0680*/  FFMA.FTZ R24, R21.reuse, R24, 0.041667830199003219604 ;  /* 0x3d2aabe315187423 */ /* 0x040fe20000010018 */
[----:B------:R-:W1:Y:S01]  /*0690*/  MUFU.EX2 R23, R19 ;  /* 0x0000001300177308 */ /* 0x000e620000000800 */
[----:B------:R-:W-:Y:S02]  /*06a0*/  FSETP.GEU.AND P0, PT, R26, -25, PT ;  /* 0xc1c800001a00780b */ /* 0x000fe40003f0e000 */
[----:B------:R-:W-:Y:S01]  /*06b0*/  FFMA.FTZ R24, R21, R24, 0.16666397452354431152 ;  /* 0x3e2aa9f615187423 */ /* 0x000fe20000010018 */
[----:B------:R-:W-:-:S03]  /*06c0*/  FSETP.NEU.AND P2, PT, R22, 128, PT ;  /* 0x430000001600780b */ /* 0x000fc60003f4d000 */
[----:B------:R-:W-:-:S04]  /*06d0*/  FFMA.FTZ R24, R21, R24, 0.49999994039535522461 ;  /* 0x3efffffe15187423 */ /* 0x000fc80000010018 */
[----:B------:R-:W-:Y:S01]  /*06e0*/  FMUL R26, R21, R24 ;  /* 0x00000018151a7220 */ /* 0x000fe20000400000 */
[----:B------:R-:W-:Y:S02]  /*06f0*/  FSEL R24, R18, +INF , !P6 ;  /* 0x7f80000012187808 */ /* 0x000fe40007000000 */
[----:B------:R-:W-:Y:S01]  /*0700*/  FSETP.NEU.AND P6, PT, R9, RZ, PT ;  /* 0x000000ff0900720b */ /* 0x000fe20003fcd000 */
[----:B------:R-:W-:Y:S01]  /*0710*/  FFMA.FTZ R26, R21, R26, R21 ;  /* 0x0000001a151a7223 */ /* 0x000fe20000010015 */
[----:B-1----:R-:W-:-:S04]  /*0720*/  FADD R18, R23, -1 ;  /* 0xbf80000017127421 */ /* 0x002fc80000000000 */
[----:B------:R-:W-:Y:S01]  /*0730*/  FFMA.FTZ R21, R23, R26, R18 ;  /* 0x0000001a17157223 */ /* 0x000fe20000010012 */
[C---:B------:R-:W-:Y:S01]  /*0740*/  FFMA.FTZ R23, -R22.reuse, 0.693145751953125, R11 ;  /* 0x3f31720016177823 */ /* 0x040fe2000001010b */
[----:B------:R-:W-:Y:S02]  /*0750*/  FADD R18, R9, R9 ;  /* 0x0000000909127221 */ /* 0x000fe40000000000 */
[----:B------:R-:W-:Y:S01]  /*0760*/  @!P1 FADD R21, R21, R21 ;  /* 0x0000001515159221 */ /* 0x000fe20000000000 */
[C---:B------:R-:W-:Y:S01]  /*0770*/  FFMA.FTZ R23, -R22.reuse, 1.428606765330187045e-06, R23 ;  /* 0x35bfbe8e16177823 */ /* 0x040fe20000010117 */
[----:B------:R-:W-:Y:S02]  /*0780*/  FSEL R22, R22, 127, P2 ;  /* 0x42fe000016167808 */ /* 0x000fe40001000000 */
[----:B------:R-:W-:Y:S01]  /*0790*/  @P6 FSEL R18, R24, -1, P3 ;  /* 0xbf80000018126808 */ /* 0x000fe20001800000 */
[----:B------:R-:W-:Y:S01]  /*07a0*/  FFMA.FTZ R24, R23, R16, 0.0083824126049876213074 ;  /* 0x3c09566317187423 */ /* 0x000fe20000010010 */
[----:B------:R-:W-:-:S02]  /*07b0*/  FSETP.GEU.AND P3, PT, R22, -25, PT ;  /* 0xc1c800001600780b */ /* 0x000fc40003f6e000 */
[----:B------:R-:W-:Y:S01]  /*07c0*/  FSETP.GT.AND P4, PT, R22, 128, PT ;  /* 0x430000001600780b */ /* 0x000fe20003f84000 */
[----:B------:R-:W-:Y:S01]  /*07d0*/  FFMA.FTZ R24, R23, R24, 0.041667830199003219604 ;  /* 0x3d2aabe317187423 */ /* 0x000fe20000010018 */
[----:B------:R-:W1:Y:S01]  /*07e0*/  MUFU.EX2 R22, R22 ;  /* 0x0000001600167308 */ /* 0x000e620000000800 */
[----:B------:R-:W-:Y:S02]  /*07f0*/  FSETP.NEU.AND P6, PT, R11, RZ, PT ;  /* 0x000000ff0b00720b */ /* 0x000fe40003fcd000 */
[----:B------:R-:W-:Y:S01]  /*0800*/  FFMA.FTZ R24, R23, R24, 0.16666397452354431152 ;  /* 0x3e2aa9f617187423 */ /* 0x000fe20000010018 */
[----:B------:R-:W-:-:S03]  /*0810*/  FSETP.NEU.AND P1, PT, R10, RZ, PT ;  /* 0x000000ff0a00720b */ /* 0x000fc60003f2d000 */
[----:B------:R-:W-:-:S04]  /*0820*/  FFMA.FTZ R24, R23, R24, 0.49999994039535522461 ;  /* 0x3efffffe17187423 */ /* 0x000fc80000010018 */
[----:B------:R-:W-:-:S04]  /*0830*/  FMUL R24, R23, R24 ;  /* 0x0000001817187220 */ /* 0x000fc80000400000 */
[----:B------:R-:W-:Y:S01]  /*0840*/  FFMA.FTZ R23, R23, R24, R23 ;  /* 0x0000001817177223 */ /* 0x000fe20000010017 */
[----:B-1----:R-:W-:Y:S01]  /*0850*/  FADD R25, R22, -1 ;  /* 0xbf80000016197421 */ /* 0x002fe20000000000 */
[----:B------:R-:W-:Y:S01]  /*0860*/  FSEL R24, R20, +INF , !P5 ;  /* 0x7f80000014187808 */ /* 0x000fe20006800000 */
[----:B------:R-:W-:Y:S01]  /*0870*/  FADD R20, R11, R11 ;  /* 0x0000000b0b147221 */ /* 0x000fe20000000000 */
[----:B------:R-:W-:Y:S01]  /*0880*/  FSETP.NEU.AND P5, PT, R8, RZ, PT ;  /* 0x000000ff0800720b */ /* 0x000fe20003fad000 */
[----:B------:R-:W-:Y:S01]  /*0890*/  FFMA.FTZ R26, R22, R23, R25 ;  /* 0x00000017161a7223 */ /* 0x000fe20000010019 */
[----:B---3--:R-:W-:Y:S01]  /*08a0*/  FMUL R25, R4, 1.4426950216293334961 ;  /* 0x3fb8aa3b04197820 */ /* 0x008fe20000400000 */
[----:B------:R-:W-:Y:S02]  /*08b0*/  FADD R23, R8, R8 ;  /* 0x0000000808177221 */ /* 0x000fe40000000000 */
[----:B------:R-:W-:Y:S01]  /*08c0*/  @!P2 FADD R26, R26, R26 ;  /* 0x0000001a1a1aa221 */ /* 0x000fe20000000000 */
[----:B------:R-:W1:Y:S01]  /*08d0*/  FRND R22, R25 ;  /* 0x0000001900167307 */ /* 0x000e620000201000 */
[----:B------:R-:W-:-:S03]  /*08e0*/  FSETP.GEU.AND P2, PT, R19, -25, PT ;  /* 0xc1c800001300780b */ /* 0x000fc60003f4e000 */
[----:B------:R-:W-:Y:S02]  /*08f0*/  FSEL R26, R26, +INF , !P4 ;  /* 0x7f8000001a1a7808 */ /* 0x000fe40006000000 */
[----:B------:R-:W-:Y:S01]  /*0900*/  FSETP.GT.AND P4, PT, R19, 128, PT ;  /* 0x430000001300780b */ /* 0x000fe20003f84000 */
[----:B------:R-:W-:Y:S01]  /*0910*/  FADD R19, R10, R10 ;  /* 0x0000000a0a137221 */ /* 0x000fe20000000000 */
[----:B------:R-:W-:Y:S01]  /*0920*/  @P5 FSEL R23, R24, -1, P0 ;  /* 0xbf80000018175808 */ /* 0x000fe20000000000 */
[----:B------:R-:W-:Y:S01]  /*0930*/  FADD.FTZ R24, |R4|, -RZ ;  /* 0x800000ff04187221 */ /* 0x000fe20000010200 */
[----:B------:R-:W-:Y:S02]  /*0940*/  @P6 FSEL R20, R26, -1, P3 ;  /* 0xbf8000001a146808 */ /* 0x000fe40001800000 */
[----:B------:R-:W-:Y:S02]  /*0950*/  FSEL R21, R21, +INF , !P4 ;  /* 0x7f80000015157808 */ /* 0x000fe40006000000 */
[----:B------:R-:W-:Y:S01]  /*0960*/  FSETP.GEU.AND P3, PT, R24, 0.40999999642372131348, PT ;  /* 0x3ed1eb851800780b */ /* 0x000fe20003f6e000 */
[----:B------:R-:W-:Y:S01]  /*0970*/  FMUL R24, R5, 1.4426950216293334961 ;  /* 0x3fb8aa3b05187820 */ /* 0x000fe20000400000 */
[----:B------:R-:W-:-:S02]  /*0980*/  FSETP.GT.AND P0, PT, R11, RZ, PT ;  /* 0x000000ff0b00720b */ /* 0x000fc40003f04000 */
[----:B-1----:R-:W-:Y:S02]  /*0990*/  FSEL R25, R22, RZ, P3 ;  /* 0x000000ff16197208 */ /* 0x002fe40001800000 */
[----:B------:R-:W-:Y:S02]  /*09a0*/  @P1 FSEL R19, R21, -1, P2 ;  /* 0xbf80000015131808 */ /* 0x000fe40001000000 */
[----:B------:R-:W-:Y:S01]  /*09b0*/  FSEL R21, R11, R20, P0 ;  /* 0x000000140b157208 */ /* 0x000fe20000000000 */
[C---:B------:R-:W-:Y:S01]  /*09c0*/  FFMA.FTZ R20, -R25.reuse, 0.693145751953125, R4 ;  /* 0x3f31720019147823 */ /* 0x040fe20000010104 */
[C---:B------:R-:W-:Y:S01]  /*09d0*/  FSETP.GT.AND P0, PT, R8.reuse, RZ, PT ;  /* 0x000000ff0800720b */ /* 0x040fe20003f04000 */
[----:B------:R1:W2:Y:S01]  /*09e0*/  FRND R11, R24 ;  /* 0x00000018000b7307 */ /* 0x0002a20000201000 */
[C---:B------:R-:W-:Y:S02]  /*09f0*/  FSETP.NEU.AND P3, PT, R25.reuse, 128, PT ;  /* 0x430000001900780b */ /* 0x040fe40003f6d000 */
[----:B------:R-:W-:Y:S01]  /*0a00*/  FSEL R26, R8, R23, P0 ;  /* 0x00000017081a7208 */ /* 0x000fe20000000000 */
[----:B------:R-:W-:Y:S01]  /*0a10*/  FFMA.FTZ R23, -R25, 1.428606765330187045e-06, R20 ;  /* 0x35bfbe8e19177823 */ /* 0x000fe20000010114 */
[----:B------:R-:W-:Y:S01]  /*0a20*/  FSETP.GT.AND P1, PT, R9, RZ, PT ;  /* 0x000000ff0900720b */ /* 0x000fe20003f24000 */
[----:B------:R-:W-:Y:S01]  /*0a30*/  FMUL R20, R7, 1.4426950216293334961 ;  /* 0x3fb8aa3b07147820 */ /* 0x000fe20000400000 */
[----:B------:R-:W-:Y:S01]  /*0a40*/  FSEL R8, R25, 127, P3 ;  /* 0x42fe000019087808 */ /* 0x000fe20001800000 */
[----:B------:R-:W-:Y:S01]  /*0a50*/  STS [R13], R26 ;  /* 0x0000001a0d007388 */ /* 0x000fe20000000800 */
[----:B------:R-:W-:Y:S01]  /*0a60*/  FSEL R25, R9, R18, P1 ;  /* 0x0000001209197208 */ /* 0x000fe20000800000 */
[C---:B------:R-:W-:Y:S01]  /*0a70*/  FFMA.FTZ R18, R23.reuse, R16, 0.0083824126049876213074 ;  /* 0x3c09566317127423 */ /* 0x040fe20000010010 */
[----:B------:R-:W-:Y:S01]  /*0a80*/  FSETP.GT.AND P0, PT, R10, RZ, PT ;  /* 0x000000ff0a00720b */ /* 0x000fe20003f04000 */
[----:B------:R-:W3:Y:S01]  /*0a90*/  MUFU.EX2 R9, R8 ;  /* 0x0000000800097308 */ /* 0x000ee20000000800 */
[----:B------:R-:W-:Y:S01]  /*0aa0*/  FSETP.GEU.AND P5, PT, R8, -25, PT ;  /* 0xc1c800000800780b */ /* 0x000fe20003fae000 */
[C---:B------:R-:W-:Y:S01]  /*0ab0*/  FFMA.FTZ R18, R23.reuse, R18, 0.041667830199003219604 ;  /* 0x3d2aabe317127423 */ /* 0x040fe20000010012 */
[----:B------:R-:W-:Y:S01]  /*0ac0*/  FSEL R28, R10, R19, P0 ;  /* 0x000000130a1c7208 */ /* 0x000fe20000000000 */
[C---:B------:R-:W-:Y:S01]  /*0ad0*/  FMUL R10, R6.reuse, 1.4426950216293334961 ;  /* 0x3fb8aa3b060a7820 */ /* 0x040fe20000400000 */
[----:B------:R-:W-:Y:S01]  /*0ae0*/  FADD.FTZ R19, |R6|, -RZ ;  /* 0x800000ff06137221 */ /* 0x000fe20000010200 */
[----:B------:R-:W-:Y:S01]  /*0af0*/  FFMA.FTZ R22, R23, R18, 0.16666397452354431152 ;  /* 0x3e2aa9f617167423 */ /* 0x000fe20000010012 */
[----:B------:R-:W-:Y:S01]  /*0b00*/  FADD.FTZ R18, |R5|, -RZ ;  /* 0x800000ff05127221 */ /* 0x000fe20000010200 */
[----:B------:R-:W4:Y:S01]  /*0b10*/  FRND R20, R20 ;  /* 0x0000001400147307 */ /* 0x000f220000201000 */
[----:B------:R-:W-:Y:S01]  /*0b20*/  STS [R12+0x80], R25 ;  /* 0x000080190c007388 */ /* 0x000fe20000000800 */
[----:B-1----:R-:W-:Y:S01]  /*0b30*/  FFMA.FTZ R24, R23, R22, 0.49999994039535522461 ;  /* 0x3efffffe17187423 */ /* 0x002fe20000010016 */
[----:B------:R-:W-:Y:S01]  /*0b40*/  FSETP.GEU.AND P2, PT, R19, 0.40999999642372131348, PT ;  /* 0x3ed1eb851300780b */ /* 0x000fe20003f4e000 */
[----:B------:R-:W-:Y:S01]  /*0b50*/  FADD.FTZ R22, |R7|, -RZ ;  /* 0x800000ff07167221 */ /* 0x000fe20000010200 */
[----:B------:R-:W-:Y:S01]  /*0b60*/  FSETP.GEU.AND P0, PT, R18, 0.40999999642372131348, PT ;  /* 0x3ed1eb851200780b */ /* 0x000fe20003f0e000 */
[----:B------:R-:W-:Y:S01]  /*0b70*/  FMUL R24, R23, R24 ;  /* 0x0000001817187220 */ /* 0x000fe20000400000 */
[----:B------:R-:W-:Y:S01]  /*0b80*/  STS [R15+0x100], R28 ;  /* 0x0001001c0f007388 */ /* 0x000fe20000000800 */
[----:B------:R-:W1:Y:S01]  /*0b90*/  FRND R10, R10 ;  /* 0x0000000a000a7307 */ /* 0x000e620000201000 */
[----:B--2---:R-:W-:Y:S01]  /*0ba0*/  FSEL R18, R11, RZ, P0 ;  /* 0x000000ff0b127208 */ /* 0x004fe20000000000 */
[----:B------:R-:W-:Y:S01]  /*0bb0*/  FFMA.FTZ R24, R23, R24, R23 ;  /* 0x0000001817187223 */ /* 0x000fe20000010017 */
[----:B------:R1:W-:Y:S01]  /*0bc0*/  STS [R14+0x180], R21 ;  /* 0x000180150e007388 */ /* 0x0003e20000000800 */
[----:B------:R-:W-:Y:S01]  /*0bd0*/  FSETP.GEU.AND P1, PT, R22, 0.40999999642372131348, PT ;  /* 0x3ed1eb851600780b */ /* 0x000fe20003f2e000 */
[----:B---3--:R-:W-:Y:S01]  /*0be0*/  FADD R22, R9, -1 ;  /* 0xbf80000009167421 */ /* 0x008fe20000000000 */
[C---:B------:R-:W-:Y:S01]  /*0bf0*/  FFMA.FTZ R19, -R18.reuse, 0.693145751953125, R5 ;  /* 0x3f31720012137823 */ /* 0x040fe20000010105 */
[----:B------:R-:W-:-:S02]  /*0c00*/  FSETP.NEU.AND P0, PT, R18, 128, PT ;  /* 0x430000001200780b */ /* 0x000fc40003f0d000 */
[----:B------:R-:W-:Y:S01]  /*0c10*/  FSETP.GT.AND P4, PT, R8, 128, PT ;  /* 0x430000000800780b */ /* 0x000fe20003f84000 */
[----:B------:R-:W-:Y:S01]  /*0c20*/  FFMA.FTZ R19, -R18, 1.428606765330187045e-06, R19 ;  /* 0x35bfbe8e12137823 */ /* 0x000fe20000010113 */
[----:B------:R-:W-:Y:S01]  /*0c30*/  FFMA.FTZ R8, R9, R24, R22 ;  /* 0x0000001809087223 */ /* 0x000fe20000010016 */
[----:B----4-:R-:W-:Y:S02]  /*0c40*/  FSEL R20, R20, RZ, P1 ;  /* 0x000000ff14147208 */ /* 0x010fe40000800000 */
[----:B------:R-:W-:Y:S01]  /*0c50*/  FSETP.NEU.AND P6, PT, R4, RZ, PT ;  /* 0x000000ff0400720b */ /* 0x000fe20003fcd000 */
[----:B------:R-:W-:Y:S01]  /*0c60*/  @!P3 FADD R8, R8, R8 ;  /* 0x000000080808b221 */ /* 0x000fe20000000000 */
[----:B-1----:R-:W-:Y:S01]  /*0c70*/  FSEL R21, R10, RZ, P2 ;  /* 0x000000ff0a157208 */ /* 0x002fe20001000000 */
[----:B------:R-:W-:Y:S01]  /*0c80*/  FFMA.FTZ R11, -R20, 0.693145751953125, R7 ;  /* 0x3f317200140b7823 */ /* 0x000fe20000010107 */
[----:B------:R-:W-:Y:S01]  /*0c90*/  FSEL R10, R18, 127, P0 ;  /* 0x42fe0000120a7808 */ /* 0x000fe20000000000 */
[----:B------:R-:W-:Y:S01]  /*0ca0*/  FFMA.FTZ R18, R19, R16, 0.0083824126049876213074 ;  /* 0x3c09566313127423 */ /* 0x000fe20000010010 */
[----:B------:R-:W-:Y:S01]  /*0cb0*/  FSEL R8, R8, +INF , !P4 ;  /* 0x7f80000008087808 */ /* 0x000fe20006000000 */
[----:B------:R-:W-:Y:S01]  /*0cc0*/  FFMA.FTZ R22, -R21, 0.693145751953125, R6 ;  /* 0x3f31720015167823 */ /* 0x000fe20000010106 */
[C---:B------:R-:W-:Y:S01]  /*0cd0*/  FFMA.FTZ R11, -R20.reuse, 1.428606765330187045e-06, R11 ;  /* 0x35bfbe8e140b7823 */ /* 0x040fe2000001010b */
[----:B------:R-:W-:Y:S01]  /*0ce0*/  FFMA.FTZ R24, R19, R18, 0.041667830199003219604 ;  /* 0x3d2aabe313187423 */ /* 0x000fe20000010012 */
[C---:B------:R-:W-:Y:S01]  /*0cf0*/  FSETP.NEU.AND P1, PT, R21.reuse, 128, PT ;  /* 0x430000001500780b */ /* 0x040fe20003f2d000 */
[----:B------:R-:W-:Y:S01]  /*0d00*/  FFMA.FTZ R9, -R21, 1.428606765330187045e-06, R22 ;  /* 0x35bfbe8e15097823 */ /* 0x000fe20000010116 */
[----:B------:R-:W-:Y:S01]  /*0d10*/  FSETP.NEU.AND P4, PT, R20, 128, PT ;  /* 0x430000001400780b */ /* 0x000fe20003f8d000 */
[----:B------:R-:W-:Y:S01]  /*0d20*/  FFMA.FTZ R24, R19, R24, 0.16666397452354431152 ;  /* 0x3e2aa9f613187423 */ /* 0x000fe20000010018 */
[C---:B------:R-:W-:Y:S01]  /*0d30*/  FSETP.GEU.AND P2, PT, R10.reuse, -25, PT ;  /* 0xc1c800000a00780b */ /* 0x040fe20003f4e000 */
[----:B------:R-:W-:Y:S01]  /*0d40*/  FFMA.FTZ R22, R9, R16, 0.0083824126049876213074 ;  /* 0x3c09566309167423 */ /* 0x000fe20000010010 */
[----:B------:R-:W-:Y:S01]  /*0d50*/  FSETP.GT.AND P3, PT, R10, 128, PT ;  /* 0x430000000a00780b */ /* 0x000fe20003f64000 */
[----:B------:R-:W-:Y:S01]  /*0d60*/  FFMA.FTZ R24, R19, R24, 0.49999994039535522461 ;  /* 0x3efffffe13187423 */ /* 0x000fe20000010018 */
[----:B------:R-:W1:Y:S01]  /*0d70*/  MUFU.EX2 R10, R10 ;  /* 0x0000000a000a7308 */ /* 0x000e620000000800 */
[----:B------:R-:W-:Y:S01]  /*0d80*/  FFMA.FTZ R26, R11, R16, 0.0083824126049876213074 ;  /* 0x3c0956630b1a7423 */ /* 0x000fe20000010010 */
[----:B------:R-:W-:Y:S01]  /*0d90*/  FSEL R18, R21, 127, P1 ;  /* 0x42fe000015127808 */ /* 0x000fe20000800000 */
[----:B------:R-:W-:Y:S01]  /*0da0*/  FMUL R24, R19, R24 ;  /* 0x0000001813187220 */ /* 0x000fe20000400000 */
[----:B------:R-:W-:Y:S01]  /*0db0*/  FFMA.FTZ R22, R9, R22, 0.041667830199003219604 ;  /* 0x3d2aabe309167423 */ /* 0x000fe20000010016 */
[----:B------:R-:W-:Y:S01]  /*0dc0*/  FSEL R20, R20, 127, P4 ;  /* 0x42fe000014147808 */ /* 0x000fe20002000000 */
[----:B------:R-:W-:Y:S01]  /*0dd0*/  FFMA.FTZ R26, R11, R26, 0.041667830199003219604 ;  /* 0x3d2aabe30b1a7423 */ /* 0x000fe2000001001a */
[----:B------:R-:W-:Y:S01]  /*0de0*/  FFMA.FTZ R21, R19, R24, R19 ;  /* 0x0000001813157223 */ /* 0x000fe20000010013 */
[----:B------:R-:W2:Y:S01]  /*0df0*/  MUFU.EX2 R16, R18 ;  /* 0x0000001200107308 */ /* 0x000ea20000000800 */
[----:B------:R-:W-:Y:S01]  /*0e00*/  FFMA.FTZ R22, R9, R22, 0.16666397452354431152 ;  /* 0x3e2aa9f609167423 */ /* 0x000fe20000010016 */
[----:B------:R-:W-:-:S03]  /*0e10*/  FFMA.FTZ R26, R11, R26, 0.16666397452354431152 ;  /* 0x3e2aa9f60b1a7423 */ /* 0x000fc6000001001a */
[----:B------:R-:W-:Y:S01]  /*0e20*/  FFMA.FTZ R22, R9, R22, 0.49999994039535522461 ;  /* 0x3efffffe09167423 */ /* 0x000fe20000010016 */
[----:B------:R-:W-:Y:S01]  /*0e30*/  FFMA.FTZ R26, R11, R26, 0.49999994039535522461 ;  /* 0x3efffffe0b1a7423 */ /* 0x000fe2000001001a */
[C---:B-1----:R-:W-:Y:S01]  /*0e40*/  FADD R27, R10.reuse, -1 ;  /* 0xbf8000000a1b7421 */ /* 0x042fe20000000000 */
[----:B------:R-:W1:Y:S01]  /*0e50*/  MUFU.EX2 R19, R20 ;  /* 0x0000001400137308 */ /* 0x000e620000000800 */
[----:B------:R-:W-:Y:S01]  /*0e60*/  FMUL R22, R9, R22 ;  /* 0x0000001609167220 */ /* 0x000fe20000400000 */
[----:B------:R-:W-:Y:S01]  /*0e70*/  FMUL R26, R11, R26 ;  /* 0x0000001a0b1a7220 */ /* 0x000fe20000400000 */
[----:B------:R-:W-:Y:S02]  /*0e80*/  FFMA.FTZ R10, R10, R21, R27 ;  /* 0x000000150a0a7223 */ /* 0x000fe4000001001b */
[----:B------:R-:W-:Y:S01]  /*0e90*/  FFMA.FTZ R23, R9, R22, R9 ;  /* 0x0000001609177223 */ /* 0x000fe20000010009 */
[----:B------:R-:W-:Y:S01]  /*0ea0*/  FADD R9, R4, R4 ;  /* 0x0000000404097221 */ /* 0x000fe20000000000 */
[----:B------:R-:W-:Y:S01]  /*0eb0*/  @P6 FSEL R9, R8, -1, P5 ;  /* 0xbf80000008096808 */ /* 0x000fe20002800000 */
[----:B--2---:R-:W-:Y:S01]  /*0ec0*/  FADD R25, R16, -1 ;  /* 0xbf80000010197421 */ /* 0x004fe20000000000 */
[----:B------:R-:W-:Y:S01]  /*0ed0*/  FFMA.FTZ R26, R11, R26, R11 ;  /* 0x0000001a0b1a7223 */ /* 0x000fe2000001000b */
[----:B------:R-:W-:Y:S01]  /*0ee0*/  FSETP.NEU.AND P5, PT, R5, RZ, PT ;  /* 0x000000ff0500720b */ /* 0x000fe20003fad000 */
[----:B------:R-:W-:Y:S01]  /*0ef0*/  @!P0 FADD R10, R10, R10 ;  /* 0x0000000a0a0a8221 */ /* 0x000fe20000000000 */
[----:B------:R-:W-:Y:S01]  /*0f00*/  FFMA.FTZ R16, R16, R23, R25 ;  /* 0x0000001710107223 */ /* 0x000fe20000010019 */
[C---:B------:R-:W-:Y:S01]  /*0f10*/  FSETP.NEU.AND P0, PT, R6.reuse, RZ, PT ;  /* 0x000000ff0600720b */ /* 0x040fe20003f0d000 */
[----:B------:R-:W-:Y:S01]  /*0f20*/  FADD R11, R6, R6 ;  /* 0x00000006060b7221 */ /* 0x000fe20000000000 */
[----:B-1----:R-:W-:Y:S01]  /*0f30*/  FADD R8, R19, -1 ;  /* 0xbf80000013087421 */ /* 0x002fe20000000000 */
[----:B------:R-:W-:Y:S01]  /*0f40*/  @!P1 FADD R16, R16, R16 ;  /* 0x0000001010109221 */ /* 0x000fe20000000000 */
[----:B------:R-:W-:-:S02]  /*0f50*/  FSETP.GT.AND P1, PT, R18, 128, PT ;  /* 0x430000001200780b */ /* 0x000fc40003f24000 */
[----:B------:R-:W-:Y:S01]  /*0f60*/  FFMA.FTZ R19, R19, R26, R8 ;  /* 0x0000001a13137223 */ /* 0x000fe20000010008 */
[----:B------:R-:W-:Y:S01]  /*0f70*/  FSEL R10, R10, +INF , !P3 ;  /* 0x7f8000000a0a7808 */ /* 0x000fe20005800000 */
[----:B------:R-:W-:Y:S01]  /*0f80*/  FADD R8, R5, R5 ;  /* 0x0000000505087221 */ /* 0x000fe20000000000 */
[----:B------:R-:W-:Y:S01]  /*0f90*/  FSETP.GEU.AND P6, PT, R18, -25, PT ;  /* 0xc1c800001200780b */ /* 0x000fe20003fce000 */
[----:B------:R-:W-:Y:S01]  /*0fa0*/  @!P4 FADD R19, R19, R19 ;  /* 0x000000131313c221 */ /* 0x000fe20000000000 */
[----:B------:R-:W-:Y:S02]  /*0fb0*/  FSETP.NEU.AND P4, PT, R7, RZ, PT ;  /* 0x000000ff0700720b */ /* 0x000fe40003f8d000 */
[----:B------:R-:W-:Y:S02]  /*0fc0*/  FSETP.GT.AND P3, PT, R20, 128, PT ;  /* 0x430000001400780b */ /* 0x000fe40003f64000 */
[----:B------:R-:W-:Y:S02]  /*0fd0*/  FSEL R16, R16, +INF , !P1 ;  /* 0x7f80000010107808 */ /* 0x000fe40004800000 */
[----:B------:R-:W-:-:S02]  /*0fe0*/  @P5 FSEL R8, R10, -1, P2 ;  /* 0xbf8000000a085808 */ /* 0x000fc40001000000 */
[----:B------:R-:W-:Y:S02]  /*0ff0*/  FSETP.GT.AND P2, PT, R5, RZ, PT ;  /* 0x000000ff0500720b */ /* 0x000fe40003f44000 */
[----:B------:R-:W-:Y:S02]  /*1000*/  FSETP.GEU.AND P1, PT, R20, -25, PT ;  /* 0xc1c800001400780b */ /* 0x000fe40003f2e000 */
[----:B------:R-:W-:Y:S02]  /*1010*/  @P0 FSEL R11, R16, -1, P6 ;  /* 0xbf800000100b0808 */ /* 0x000fe40003000000 */
[----:B------:R-:W-:Y:S02]  /*1020*/  FSEL R19, R19, +INF , !P3 ;  /* 0x7f80000013137808 */ /* 0x000fe40005800000 */
[C---:B------:R-:W-:Y:S02]  /*1030*/  FSETP.GT.AND P0, PT, R4.reuse, RZ, PT ;  /* 0x000000ff0400720b */ /* 0x040fe40003f04000 */
[----:B------:R-:W-:Y:S01]  /*1040*/  FSEL R21, R5, R8, P2 ;  /* 0x0000000805157208 */ /* 0x000fe20001000000 */
[----:B------:R-:W-:Y:S01]  /*1050*/  IMAD.SHL.U32 R5, R17, 0x2, RZ ;  /* 0x0000000211057824 */ /* 0x000fe200078e00ff */
[----:B------:R-:W-:Y:S01]  /*1060*/  FSEL R8, R19, -1, P1 ;  /* 0xbf80000013087808 */ /* 0x000fe20000800000 */
[----:B------:R-:W-:Y:S01]  /*1070*/  @!P4 FADD R8, R7, R7 ;  /* 0x000000070708c221 */ /* 0x000fe20000000000 */
[----:B------:R-:W-:-:S02]  /*1080*/  FSEL R16, R4, R9, P0 ;  /* 0x0000000904107208 */ /* 0x000fc40000000000 */
[C---:B------:R-:W-:Y:S02]  /*1090*/  FSETP.GT.AND P1, PT, R6.reuse, RZ, PT ;  /* 0x000000ff0600720b */ /* 0x040fe40003f24000 */
[----:B------:R-:W-:Y:S01]  /*10a0*/  FSETP.GT.AND P0, PT, R7, RZ, PT ;  /* 0x000000ff0700720b */ /* 0x000fe20003f04000 */
[----:B------:R-:W-:Y:S01]  /*10b0*/  STS [R13+0x40], R16 ;  /* 0x000040100d007388 */ /* 0x000fe20000000800 */
[----:B------:R-:W-:Y:S02]  /*10c0*/  SHF.L.U32 R9, R17, 0x2, RZ ;  /* 0x0000000211097819 */ /* 0x000fe400000006ff */
[----:B------:R-:W-:Y:S01]  /*10d0*/  FSEL R18, R6, R11, P1 ;  /* 0x0000000b06127208 */ /* 0x000fe20000800000 */
[----:B------:R1:W-:Y:S01]  /*10e0*/  STS [R12+0xc0], R21 ;  /* 0x0000c0150c007388 */ /* 0x0003e20000000800 */
[----:B------:R-:W-:Y:S02]  /*10f0*/  FSEL R17, R7, R8, P0 ;  /* 0x0000000807117208 */ /* 0x000fe40000000000 */
[----:B------:R-:W-:Y:S01]  /*1100*/  LOP3.LUT R5, R5, 0xf0, RZ, 0xc0, !PT ;  /* 0x000000f005057812 */ /* 0x000fe200078ec0ff */
[----:B------:R-:W-:Y:S01]  /*1110*/  STS [R15+0x140], R18 ;  /* 0x000140120f007388 */ /* 0x000fe20000000800 */
[----:B------:R-:W-:-:S02]  /*1120*/  LOP3.LUT R10, R9, 0x1fc, RZ, 0xc0, !PT ;  /* 0x000001fc090a7812 */ /* 0x000fc400078ec0ff */
[----:B------:R-:W-:Y:S01]  /*1130*/  LOP3.LUT R2, R2, 0x1c, R9, 0xf8, !PT ;  /* 0x0000001c02027812 */ /* 0x000fe200078ef809 */
[----:B------:R2:W-:Y:S01]  /*1140*/  STS [R14+0x1c0], R17 ;  /* 0x0001c0110e007388 */ /* 0x0005e20000000800 */
[----:B------:R-:W-:Y:S01]  /*1150*/  VIADD R5, R5, UR4 ;  /* 0x0000000405057c36 */ /* 0x000fe20008000000 */
[----:B------:R-:W3:Y:S01]  /*1160*/  LDC.64 R8, c[0x0][0x218] ;  /* 0x00008600ff087b82 */ /* 0x000ee20000000a00 */
[----:B------:R-:W-:Y:S02]  /*1170*/  SHF.R.S32.HI R11, RZ, 0x1f, R2 ;  /* 0x0000001fff0b7819 */ /* 0x000fe40000011402 */
[----:B------:R-:W-:-:S05]  /*1180*/  IMAD R5, R10, 0x4, R5 ;  /* 0x000000040a057824 */ /* 0x000fca00078e0205 */
[----:B------:R-:W-:Y:S01]  /*1190*/  BAR.SYNC.DEFER_BLOCKING 0x0 ;  /* 0x0000000000007b1d */ /* 0x000fe20000010000 */
[----:B------:R-:W-:Y:S02]  /*11a0*/  LEA.HI R11, R11, R2, RZ, 0x6 ;  /* 0x000000020b0b7211 */ /* 0x000fe400078f30ff */
[----:B-1----:R-:W-:Y:S02]  /*11b0*/  LOP3.LUT R12, R10, 0x200, RZ, 0xfc, !PT ;  /* 0x000002000a0c7812 */ /* 0x002fe400078efcff */
[C---:B------:R-:W-:Y:S02]  /*11c0*/  SHF.L.U32 R13, R11.reuse, 0xc, RZ ;  /* 0x0000000c0b0d7819 */ /* 0x040fe400000006ff */
[----:B------:R-:W-:Y:S02]  /*11d0*/  LOP3.LUT R11, R11, 0xffffffc0, RZ, 0xc0, !PT ;  /* 0xffffffc00b0b7812 */ /* 0x000fe400078ec0ff */
[----:B------:R-:W-:Y:S02]  /*11e0*/  LOP3.LUT R13, R13, 0xfffc0000, RZ, 0xc0, !PT ;  /* 0xfffc00000d0d7812 */ /* 0x000fe400078ec0ff */
[----:B------:R-:W-:-:S02]  /*11f0*/  SHF.R.U32.HI R12, RZ, 0x1, R12 ;  /* 0x00000001ff0c7819 */ /* 0x000fc4000001160c */
[----:B--2---:R-:W-:Y:S02]  /*1200*/  IADD3 R14, R13, R2, -R11 ;  /* 0x000000020d0e7210 */ /* 0x004fe40007ffe80b */
[----:B------:R-:W-:Y:S02]  /*1210*/  LOP3.LUT R11, R0, R3, RZ, 0xfc, !PT ;  /* 0x00000003000b7212 */ /* 0x000fe400078efcff */
[----:B------:R-:W-:Y:S02]  /*1220*/  ISETP.GE.AND P0, PT, R2, 0x100, PT ;  /* 0x000001000200780c */ /* 0x000fe40003f06270 */
[----:B------:R-:W-:Y:S01]  /*1230*/  LOP3.LUT R12, R12, 0x1f0, RZ, 0xc0, !PT ;  /* 0x000001f00c0c7812 */ /* 0x000fe200078ec0ff */
[----:B------:R-:W-:Y:S01]  /*1240*/  IMAD R11, R11, 0x40, R14 ;  /* 0x000000400b0b7824 */ /* 0x000fe200078e020e */
[----:B------:R-:W1:Y:S03]  /*1250*/  LDS.128 R4, [R5] ;  /* 0x0000000005047984 */ /* 0x000e660000000c00 */
[----:B------:R-:W-:-:S02]  /*1260*/  VIADD R15, R12, UR4 ;  /* 0x000000040c0f7c36 */ /* 0x000fc40008000000 */
[----:B---3--:R-:W-:-:S03]  /*1270*/  IMAD.WIDE R12, R11, 0x4, R8 ;  /* 0x000000040b0c7825 */ /* 0x008fc600078e0208 */
[----:B------:R-:W-:Y:S02]  /*1280*/  LEA R15, R10, R15, 0x2 ;  /* 0x0000000f0a0f7211 */ /* 0x000fe400078e10ff */
[----:B-1----:R1:W-:Y:S01]  /*1290*/  @!P0 STG.E.128 desc[UR6][R12.64], R4 ;  /* 0x000000040c008986 */ /* 0x0023e2000c101d06 */
[----:B------:R-:W-:Y:S05]  /*12a0*/  @P0 EXIT ;  /* 0x000000000000094d */ /* 0x000fea0003800000 */
[----:B-1----:R-:W0:Y:S01]  /*12b0*/  LDS.128 R4, [R15+0x800] ;  /* 0x000800000f047984 */ /* 0x002e220000000c00 */
[----:B------:R-:W-:-:S05]  /*12c0*/  LOP3.LUT R0, R0, 0x10, R3, 0xfe, !PT ;  /* 0x0000001000007812 */ /* 0x000fca00078efe03 */
[----:B------:R-:W-:-:S04]  /*12d0*/  IMAD R3, R0, 0x40, R14 ;  /* 0x0000004000037824 */ /* 0x000fc800078e020e */
[----:B------:R-:W-:-:S05]  /*12e0*/  IMAD.WIDE R8, R3, 0x4, R8 ;  /* 0x0000000403087825 */ /* 0x000fca00078e0208 */
[----:B0-----:R-:W-:Y:S01]  /*12f0*/  STG.E.128 desc[UR6][R8.64], R4 ;  /* 0x0000000408007986 */ /* 0x001fe2000c101d06 */
[----:B------:R-:W-:Y:S05]  /*1300*/  EXIT ;  /* 0x000000000000794d */ /* 0x000fea0003800000 */
.L_x_0:
[----:B------:R-:W-:-:S00]  /*1310*/  BRA `(.L_x_0) ;  /* 0xfffffffc00fc7947 */ /* 0x000fc0000383ffff */
[----:B------:R-:W-:-:S00]  /*1320*/  NOP ;  /* 0x0000000000007918 */ /* 0x000fc00000000000 */
        /* <DEDUP_REMOVED lines=13> */
.L_x_1:


//--------------------- .nv.global.init           --------------------------
	.section	.nv.global.init,"aw",@progbits
.nv.global.init:
	.type		_$_str,@object
	.size		_$_str,(.L_0 - _$_str)
_$_str:
        /*0000*/ 	.byte	0x5f, 0x5f, 0x43, 0x55, 0x44, 0x41, 0x5f, 0x46, 0x54, 0x5a, 0x00
.L_0:


//--------------------- .nv.shared.triton_poi_fused_elu_10 --------------------------
	.section	.nv.shared.triton_poi_fused_elu_10,"aw",@nobits
	.sectionflags	@""
	.align	16
	.zero		1024


//--------------------- .nv.constant0.triton_poi_fused_elu_10 --------------------------
	.section	.nv.constant0.triton_poi_fused_elu_10,"a",@progbits
	.sectionflags	@""
	.align	4
.nv.constant0.triton_poi_fused_elu_10:
	.zero		552
